//
// Generated by NVIDIA NVVM Compiler
//
// Compiler Build ID: CL-36424714
// Cuda compilation tools, release 13.0, V13.0.88
// Based on NVVM 20.0.0
//

.version 9.0
.target sm_100
.address_size 64

	// .globl	_Z6reducePi
// _ZZ6reducePiE5shmem has been demoted

.visible .entry _Z6reducePi(
	.param .u64 .ptr .align 1 _Z6reducePi_param_0
)
{
	.reg .pred 	%p<2>;
	.reg .b32 	%r<26>;
	.reg .b64 	%rd<5>;
	// demoted variable
	.shared .align 4 .b8 _ZZ6reducePiE5shmem[256];
	ld.param.u64 	%rd2, [_Z6reducePi_param_0];
	cvta.to.global.u64 	%rd1, %rd2;
	mov.u32 	%r1, %tid.x;
	mul.wide.u32 	%rd3, %r1, 4;
	add.s64 	%rd4, %rd1, %rd3;
	ld.global.u32 	%r2, [%rd4];
	shl.b32 	%r3, %r1, 2;
	mov.u32 	%r4, _ZZ6reducePiE5shmem;
	add.s32 	%r5, %r4, %r3;
	st.volatile.shared.u32 	[%r5], %r2;
	ld.global.u32 	%r6, [%rd4+128];
	st.volatile.shared.u32 	[%r5+128], %r6;
	ld.volatile.shared.u32 	%r7, [%r5+128];
	ld.volatile.shared.u32 	%r8, [%r5];
	add.s32 	%r9, %r8, %r7;
	st.volatile.shared.u32 	[%r5], %r9;
	ld.volatile.shared.u32 	%r10, [%r5+64];
	ld.volatile.shared.u32 	%r11, [%r5];
	add.s32 	%r12, %r11, %r10;
	st.volatile.shared.u32 	[%r5], %r12;
	ld.volatile.shared.u32 	%r13, [%r5+32];
	ld.volatile.shared.u32 	%r14, [%r5];
	add.s32 	%r15, %r14, %r13;
	st.volatile.shared.u32 	[%r5], %r15;
	ld.volatile.shared.u32 	%r16, [%r5+16];
	ld.volatile.shared.u32 	%r17, [%r5];
	add.s32 	%r18, %r17, %r16;
	st.volatile.shared.u32 	[%r5], %r18;
	ld.volatile.shared.u32 	%r19, [%r5+8];
	ld.volatile.shared.u32 	%r20, [%r5];
	add.s32 	%r21, %r20, %r19;
	st.volatile.shared.u32 	[%r5], %r21;
	ld.volatile.shared.u32 	%r22, [%r5+4];
	ld.volatile.shared.u32 	%r23, [%r5];
	add.s32 	%r24, %r23, %r22;
	st.volatile.shared.u32 	[%r5], %r24;
	setp.ne.s32 	%p1, %r1, 0;
	@%p1 bra 	$L__BB0_2;
	ld.volatile.shared.u32 	%r25, [_ZZ6reducePiE5shmem];
	st.global.u32 	[%rd1], %r25;
$L__BB0_2:
	ret;

}


// ===== COMPILED SASS (sm_100) =====

	.target	sm_100

	.elftype	@"ET_EXEC"


//--------------------- .note.nv.tkinfo           --------------------------
	.section	.note.nv.tkinfo,"",@"SHT_NOTE"
	.sectionflags	@"SHF_NOTE_NV_TKINFO"
	.tkinfo
        /*0018*/ 	.word	0x00000002
        /*0030*/ 	.string	""
        /*0030*/ 	.string	"ptxas"
        /*0030*/ 	.string	"Cuda compilation tools, release 13.0, V13.0.88"
        /*0030*/ 	.string	"Build cuda_13.0.r13.0/compiler.36424714_0"
        /*0030*/ 	.string	"-arch sm_100 -m 64 "



//--------------------- .note.nv.cuinfo           --------------------------
	.section	.note.nv.cuinfo,"",@"SHT_NOTE"
	.sectionflags	@"SHF_NOTE_NV_CUINFO"
        /*0018*/ 	.short	0x0002
        /*001a*/ 	.short	0x0064
        /*001c*/ 	.short	0x0082
	.zero		2


//--------------------- .nv.info                  --------------------------
	.section	.nv.info,"",@"SHT_CUDA_INFO"
	.align	4


	//----- nvinfo : EIATTR_REGCOUNT
	.align		4
        /*0000*/ 	.byte	0x04, 0x2f
        /*0002*/ 	.short	(.L_1 - .L_0)
	.align		4
.L_0:
        /*0004*/ 	.word	index@(_Z6reducePi)
        /*0008*/ 	.word	0x0000000c


	//----- nvinfo : EIATTR_FRAME_SIZE
	.align		4
.L_1:
        /*000c*/ 	.byte	0x04, 0x11
        /*000e*/ 	.short	(.L_3 - .L_2)
	.align		4
.L_2:
        /*0010*/ 	.word	index@(_Z6reducePi)
        /*0014*/ 	.word	0x00000000


	//----- nvinfo : EIATTR_MIN_STACK_SIZE
	.align		4
.L_3:
        /*0018*/ 	.byte	0x04, 0x12
        /*001a*/ 	.short	(.L_5 - .L_4)
	.align		4
.L_4:
        /*001c*/ 	.word	index@(_Z6reducePi)
        /*0020*/ 	.word	0x00000000
.L_5:


//--------------------- .nv.compat                --------------------------
	.section	.nv.compat,"",@"SHT_CUDA_COMPAT_INFO"
	.align	4
        /*0000*/ 	.byte	0x02, 0x09, 0x00, 0x00, 0x02, 0x02, 0x01, 0x00, 0x02, 0x05, 0x05, 0x00, 0x03, 0x07, 0x01, 0x01
        /*0010*/ 	.byte	0x02, 0x03, 0x00, 0x00, 0x02, 0x06, 0x01, 0x00, 0x04, 0x0b, 0x08, 0x00, 0x09, 0x00, 0x00, 0x00
        /*0020*/ 	.byte	0x00, 0x00, 0x00, 0x00


//--------------------- .nv.info._Z6reducePi      --------------------------
	.section	.nv.info._Z6reducePi,"",@"SHT_CUDA_INFO"
	.sectionflags	@""
	.align	4


	//----- nvinfo : EIATTR_CUDA_API_VERSION
	.align		4
        /*0000*/ 	.byte	0x04, 0x37
        /*0002*/ 	.short	(.L_7 - .L_6)
.L_6:
        /*0004*/ 	.word	0x00000082


	//----- nvinfo : EIATTR_KPARAM_INFO
	.align		4
.L_7:
        /*0008*/ 	.byte	0x04, 0x17
        /*000a*/ 	.short	(.L_9 - .L_8)
.L_8:
        /*000c*/ 	.word	0x00000000
        /*0010*/ 	.short	0x0000
        /*0012*/ 	.short	0x0000
        /*0014*/ 	.byte	0x00, 0xf5, 0x21, 0x00


	//----- nvinfo : EIATTR_SPARSE_MMA_MASK
	.align		4
.L_9:
        /*0018*/ 	.byte	0x03, 0x50
        /*001a*/ 	.short	0x0000


	//----- nvinfo : EIATTR_MAXREG_COUNT
	.align		4
        /*001c*/ 	.byte	0x03, 0x1b
        /*001e*/ 	.short	0x00ff


	//----- nvinfo : EIATTR_MERCURY_ISA_VERSION
	.align		4
        /*0020*/ 	.byte	0x03, 0x5f
        /*0022*/ 	.short	0x0101


	//----- nvinfo : EIATTR_VRC_CTA_INIT_COUNT
	.align		4
        /*0024*/ 	.byte	0x02, 0x4a
	.zero		1
	.zero		1


	//----- nvinfo : EIATTR_EXIT_INSTR_OFFSETS
	.align		4
        /*0028*/ 	.byte	0x04, 0x1c
        /*002a*/ 	.short	(.L_11 - .L_10)


	//   ....[0]....
.L_10:
        /*002c*/ 	.word	0x00000260


	//   ....[1]....
        /*0030*/ 	.word	0x000002a0


	//----- nvinfo : EIATTR_CBANK_PARAM_SIZE
	.align		4
.L_11:
        /*0034*/ 	.byte	0x03, 0x19
        /*0036*/ 	.short	0x0008


	//----- nvinfo : EIATTR_PARAM_CBANK
	.align		4
        /*0038*/ 	.byte	0x04, 0x0a
        /*003a*/ 	.short	(.L_13 - .L_12)
	.align		4
.L_12:
        /*003c*/ 	.word	index@(.nv.constant0._Z6reducePi)
        /*0040*/ 	.short	0x0380
        /*0042*/ 	.short	0x0008


	//----- nvinfo : EIATTR_SW_WAR
	.align		4
.L_13:
        /*0044*/ 	.byte	0x04, 0x36
        /*0046*/ 	.short	(.L_15 - .L_14)
.L_14:
        /*0048*/ 	.word	0x00000008
.L_15:


//--------------------- .nv.callgraph             --------------------------
	.section	.nv.callgraph,"",@"SHT_CUDA_CALLGRAPH"
	.align	4
	.sectionentsize	8
	.align		4
        /*0000*/ 	.word	0x00000000
	.align		4
        /*0004*/ 	.word	0xffffffff
	.align		4
        /*0008*/ 	.word	0x00000000
	.align		4
        /*000c*/ 	.word	0xfffffffe
	.align		4
        /*0010*/ 	.word	0x00000000
	.align		4
        /*0014*/ 	.word	0xfffffffd
	.align		4
        /*0018*/ 	.word	0x00000000
	.align		4
        /*001c*/ 	.word	0xfffffffc


//--------------------- .text._Z6reducePi         --------------------------
	.section	.text._Z6reducePi,"ax",@progbits
	.align	128
        .global         _Z6reducePi
        .type           _Z6reducePi,@function
        .size           _Z6reducePi,(.L_x_1 - _Z6reducePi)
        .other          _Z6reducePi,@"STO_CUDA_ENTRY STV_DEFAULT"
_Z6reducePi:
.text._Z6reducePi:
[----:B------:R-:W-:Y:S01]  /*0000*/  LDC R1, c[0x0][0x37c] ;  /* 0x0000df00ff017b82 */ /* 0x000fe20000000800 */
[----:B------:R-:W0:Y:S07]  /*0010*/  S2R R9, SR_TID.X ;  /* 0x0000000000097919 */ /* 0x000e2e0000002100 */
[----:B------:R-:W0:Y:S01]  /*0020*/  LDC.64 R2, c[0x0][0x380] ;  /* 0x0000e000ff027b82 */ /* 0x000e220000000a00 */
[----:B------:R-:W1:Y:S01]  /*0030*/  LDCU.64 UR6, c[0x0][0x358] ;  /* 0x00006b00ff0677ac */ /* 0x000e620008000a00 */
[----:B0-----:R-:W-:-:S05]  /*0040*/  IMAD.WIDE.U32 R2, R9, 0x4, R2 ;  /* 0x0000000409027825 */ /* 0x001fca00078e0002 */
[----:B-1----:R-:W2:Y:S04]  /*0050*/  LDG.E R0, desc[UR6][R2.64] ;  /* 0x0000000602007981 */ /* 0x002ea8000c1e1900 */
[----:B------:R-:W3:Y:S01]  /*0060*/  LDG.E R4, desc[UR6][R2.64+0x80] ;  /* 0x0000800602047981 */ /* 0x000ee2000c1e1900 */
[----:B------:R-:W0:Y:S01]  /*0070*/  S2UR UR5, SR_CgaCtaId ;  /* 0x00000000000579c3 */ /* 0x000e220000008800 */
[----:B------:R-:W-:Y:S01]  /*0080*/  UMOV UR4, 0x400 ;  /* 0x0000040000047882 */ /* 0x000fe20000000000 */
[----:B------:R-:W-:Y:S01]  /*0090*/  ISETP.NE.AND P0, PT, R9, RZ, PT ;  /* 0x000000ff0900720c */ /* 0x000fe20003f05270 */
[----:B0-----:R-:W-:-:S06]  /*00a0*/  ULEA UR4, UR5, UR4, 0x18 ;  /* 0x0000000405047291 */ /* 0x001fcc000f8ec0ff */
[----:B------:R-:W-:-:S05]  /*00b0*/  LEA R5, R9, UR4, 0x2 ;  /* 0x0000000409057c11 */ /* 0x000fca000f8e10ff */
[----:B--2---:R-:W-:Y:S04]  /*00c0*/  STS [R5], R0 ;  /* 0x0000000005007388 */ /* 0x004fe80000000800 */
[----:B---3--:R-:W-:Y:S04]  /*00d0*/  STS [R5+0x80], R4 ;  /* 0x0000800405007388 */ /* 0x008fe80000000800 */
[----:B------:R-:W-:Y:S04]  /*00e0*/  LDS R6, [R5+0x80] ;  /* 0x0000800005067984 */ /* 0x000fe80000000800 */
[----:B------:R-:W0:Y:S02]  /*00f0*/  LDS R7, [R5] ;  /* 0x0000000005077984 */ /* 0x000e240000000800 */
[----:B0-----:R-:W-:-:S05]  /*0100*/  IMAD.IADD R6, R6, 0x1, R7 ;  /* 0x0000000106067824 */ /* 0x001fca00078e0207 */
[----:B------:R-:W-:Y:S04]  /*0110*/  STS [R5], R6 ;  /* 0x0000000605007388 */ /* 0x000fe80000000800 */
[----:B------:R-:W-:Y:S04]  /*0120*/  LDS R2, [R5+0x40] ;  /* 0x0000400005027984 */ /* 0x000fe80000000800 */
[----:B------:R-:W0:Y:S02]  /*0130*/  LDS R3, [R5] ;  /* 0x0000000005037984 */ /* 0x000e240000000800 */
[----:B0-----:R-:W-:-:S05]  /*0140*/  IMAD.IADD R2, R2, 0x1, R3 ;  /* 0x0000000102027824 */ /* 0x001fca00078e0203 */
[----:B------:R-:W-:Y:S04]  /*0150*/  STS [R5], R2 ;  /* 0x0000000205007388 */ /* 0x000fe80000000800 */
[----:B------:R-:W-:Y:S04]  /*0160*/  LDS R3, [R5+0x20] ;  /* 0x0000200005037984 */ /* 0x000fe80000000800 */
[----:B------:R-:W0:Y:S02]  /*0170*/  LDS R0, [R5] ;  /* 0x0000000005007984 */ /* 0x000e240000000800 */
[----:B0-----:R-:W-:-:S05]  /*0180*/  IADD3 R0, PT, PT, R3, R0, RZ ;  /* 0x0000000003007210 */ /* 0x001fca0007ffe0ff */
        /* <DEDUP_REMOVED lines=11> */
[----:B0-----:R-:W-:-:S05]  /*0240*/  IADD3 R2, PT, PT, R2, R3, RZ ;  /* 0x0000000302027210 */ /* 0x001fca0007ffe0ff */
[----:B------:R0:W-:Y:S01]  /*0250*/  STS [R5], R2 ;  /* 0x0000000205007388 */ /* 0x0001e20000000800 */
[----:B------:R-:W-:Y:S05]  /*0260*/  @P0 EXIT ;  /* 0x000000000000094d */ /* 0x000fea0003800000 */
[----:B0-----:R-:W0:Y:S01]  /*0270*/  LDS R5, [UR4] ;  /* 0x00000004ff057984 */ /* 0x001e220008000800 */
[----:B------:R-:W0:Y:S03]  /*0280*/  LDC.64 R2, c[0x0][0x380] ;  /* 0x0000e000ff027b82 */ /* 0x000e260000000a00 */
[----:B0-----:R-:W-:Y:S01]  /*0290*/  STG.E desc[UR6][R2.64], R5 ;  /* 0x0000000502007986 */ /* 0x001fe2000c101906 */
[----:B------:R-:W-:Y:S05]  /*02a0*/  EXIT ;  /* 0x000000000000794d */ /* 0x000fea0003800000 */
.L_x_0:
[----:B------:R-:W-:-:S00]  /*02b0*/  BRA `(.L_x_0) ;  /* 0xfffffffc00fc7947 */ /* 0x000fc0000383ffff */
[----:B------:R-:W-:-:S00]  /*02c0*/  NOP ;  /* 0x0000000000007918 */ /* 0x000fc00000000000 */
        /* <DEDUP_REMOVED lines=11> */
.L_x_1:


//--------------------- .nv.shared._Z6reducePi    --------------------------
	.section	.nv.shared._Z6reducePi,"aw",@nobits
	.sectionflags	@""
	.align	4
.nv.shared._Z6reducePi:
	.zero		1280


//--------------------- .nv.shared.reserved.0     --------------------------
	.section	.nv.shared.reserved.0,"aw",@nobits
	.weak		__nv_reservedSMEM_offset_0_alias
	.size		__nv_reservedSMEM_offset_0_alias, 0, 64
	.other		__nv_reservedSMEM_offset_0_alias,@"STO_CUDA_RESERVED_SHARED STV_DEFAULT"
__nv_reservedSMEM_offset_0_alias:
	.zero		0
	.zero		64


//--------------------- .nv.constant0._Z6reducePi --------------------------
	.section	.nv.constant0._Z6reducePi,"a",@progbits
	.sectionflags	@""
	.align	4
.nv.constant0._Z6reducePi:
	.zero		904


//--------------------- SYMBOLS --------------------------

	.type		.nv.reservedSmem.offset0,@object
	.size		.nv.reservedSmem.offset0,0x4
	.type		.nv.reservedSmem.cap,@object
	.size		.nv.reservedSmem.cap,0x4
